//
// Generated by NVIDIA NVVM Compiler
//
// Compiler Build ID: CL-36424714
// Cuda compilation tools, release 13.0, V13.0.88
// Based on NVVM 20.0.0
//

.version 9.0
.target sm_100
.address_size 64

	// .globl	_Z20windowSumNaiveKernelPKfPfi
// _ZZ15windowSumKernelPKfPfiE4temp has been demoted

.visible .entry _Z20windowSumNaiveKernelPKfPfi(
	.param .u64 .ptr .align 1 _Z20windowSumNaiveKernelPKfPfi_param_0,
	.param .u64 .ptr .align 1 _Z20windowSumNaiveKernelPKfPfi_param_1,
	.param .u32 _Z20windowSumNaiveKernelPKfPfi_param_2
)
{
	.reg .pred 	%p<2>;
	.reg .b32 	%r<6>;
	.reg .b32 	%f<15>;
	.reg .b64 	%rd<8>;

	ld.param.u64 	%rd1, [_Z20windowSumNaiveKernelPKfPfi_param_0];
	ld.param.u64 	%rd2, [_Z20windowSumNaiveKernelPKfPfi_param_1];
	ld.param.u32 	%r2, [_Z20windowSumNaiveKernelPKfPfi_param_2];
	mov.u32 	%r3, %ntid.x;
	mov.u32 	%r4, %ctaid.x;
	mov.u32 	%r5, %tid.x;
	mad.lo.s32 	%r1, %r3, %r4, %r5;
	setp.ge.s32 	%p1, %r1, %r2;
	@%p1 bra 	$L__BB0_2;
	cvta.to.global.u64 	%rd3, %rd2;
	cvta.to.global.u64 	%rd4, %rd1;
	mul.wide.s32 	%rd5, %r1, 4;
	add.s64 	%rd6, %rd4, %rd5;
	ld.global.f32 	%f1, [%rd6];
	add.f32 	%f2, %f1, 0f00000000;
	ld.global.f32 	%f3, [%rd6+4];
	add.f32 	%f4, %f2, %f3;
	ld.global.f32 	%f5, [%rd6+8];
	add.f32 	%f6, %f4, %f5;
	ld.global.f32 	%f7, [%rd6+12];
	add.f32 	%f8, %f6, %f7;
	ld.global.f32 	%f9, [%rd6+16];
	add.f32 	%f10, %f8, %f9;
	ld.global.f32 	%f11, [%rd6+20];
	add.f32 	%f12, %f10, %f11;
	ld.global.f32 	%f13, [%rd6+24];
	add.f32 	%f14, %f12, %f13;
	add.s64 	%rd7, %rd3, %rd5;
	st.global.f32 	[%rd7], %f14;
$L__BB0_2:
	ret;

}
	// .globl	_Z15windowSumKernelPKfPfi
.visible .entry _Z15windowSumKernelPKfPfi(
	.param .u64 .ptr .align 1 _Z15windowSumKernelPKfPfi_param_0,
	.param .u64 .ptr .align 1 _Z15windowSumKernelPKfPfi_param_1,
	.param .u32 _Z15windowSumKernelPKfPfi_param_2
)
{
	.reg .pred 	%p<3>;
	.reg .b32 	%r<14>;
	.reg .b32 	%f<18>;
	.reg .b64 	%rd<11>;
	// demoted variable
	.shared .align 4 .b8 _ZZ15windowSumKernelPKfPfiE4temp[2072];
	ld.param.u64 	%rd2, [_Z15windowSumKernelPKfPfi_param_0];
	ld.param.u64 	%rd3, [_Z15windowSumKernelPKfPfi_param_1];
	ld.param.u32 	%r6, [_Z15windowSumKernelPKfPfi_param_2];
	mov.u32 	%r7, %ntid.x;
	mov.u32 	%r8, %ctaid.x;
	mul.lo.s32 	%r1, %r7, %r8;
	mov.u32 	%r2, %tid.x;
	add.s32 	%r3, %r1, %r2;
	setp.ge.s32 	%p1, %r3, %r6;
	@%p1 bra 	$L__BB1_4;
	cvta.to.global.u64 	%rd4, %rd2;
	sub.s32 	%r4, %r6, %r1;
	mul.wide.s32 	%rd5, %r3, 4;
	add.s64 	%rd1, %rd4, %rd5;
	ld.global.f32 	%f1, [%rd1+12];
	shl.b32 	%r9, %r2, 2;
	mov.u32 	%r10, _ZZ15windowSumKernelPKfPfiE4temp;
	add.s32 	%r5, %r10, %r9;
	st.shared.f32 	[%r5+12], %f1;
	setp.gt.u32 	%p2, %r2, 2;
	@%p2 bra 	$L__BB1_3;
	min.u32 	%r11, %r4, 512;
	ld.global.f32 	%f2, [%rd1];
	st.shared.f32 	[%r5], %f2;
	shl.b32 	%r12, %r11, 2;
	cvt.u64.u32 	%rd6, %r12;
	add.s64 	%rd7, %rd1, %rd6;
	ld.global.f32 	%f3, [%rd7+12];
	add.s32 	%r13, %r5, %r12;
	st.shared.f32 	[%r13+12], %f3;
$L__BB1_3:
	bar.sync 	0;
	ld.shared.f32 	%f4, [%r5];
	add.f32 	%f5, %f4, 0f00000000;
	ld.shared.f32 	%f6, [%r5+4];
	add.f32 	%f7, %f5, %f6;
	ld.shared.f32 	%f8, [%r5+8];
	add.f32 	%f9, %f7, %f8;
	ld.shared.f32 	%f10, [%r5+12];
	add.f32 	%f11, %f9, %f10;
	ld.shared.f32 	%f12, [%r5+16];
	add.f32 	%f13, %f11, %f12;
	ld.shared.f32 	%f14, [%r5+20];
	add.f32 	%f15, %f13, %f14;
	ld.shared.f32 	%f16, [%r5+24];
	add.f32 	%f17, %f15, %f16;
	cvta.to.global.u64 	%rd8, %rd3;
	add.s64 	%rd10, %rd8, %rd5;
	st.global.f32 	[%rd10], %f17;
$L__BB1_4:
	ret;

}


// ===== COMPILED SASS (sm_100) =====

	.target	sm_100

	.elftype	@"ET_EXEC"


//--------------------- .note.nv.tkinfo           --------------------------
	.section	.note.nv.tkinfo,"",@"SHT_NOTE"
	.sectionflags	@"SHF_NOTE_NV_TKINFO"
	.tkinfo
        /*0018*/ 	.word	0x00000002
        /*0030*/ 	.string	""
        /*0030*/ 	.string	"ptxas"
        /*0030*/ 	.string	"Cuda compilation tools, release 13.0, V13.0.88"
        /*0030*/ 	.string	"Build cuda_13.0.r13.0/compiler.36424714_0"
        /*0030*/ 	.string	"-arch sm_100 -m 64 "



//--------------------- .note.nv.cuinfo           --------------------------
	.section	.note.nv.cuinfo,"",@"SHT_NOTE"
	.sectionflags	@"SHF_NOTE_NV_CUINFO"
        /*0018*/ 	.short	0x0002
        /*001a*/ 	.short	0x0064
        /*001c*/ 	.short	0x0082
	.zero		2


//--------------------- .nv.info                  --------------------------
	.section	.nv.info,"",@"SHT_CUDA_INFO"
	.align	4


	//----- nvinfo : EIATTR_REGCOUNT
	.align		4
        /*0000*/ 	.byte	0x04, 0x2f
        /*0002*/ 	.short	(.L_1 - .L_0)
	.align		4
.L_0:
        /*0004*/ 	.word	index@(_Z20windowSumNaiveKernelPKfPfi)
        /*0008*/ 	.word	0x00000016


	//----- nvinfo : EIATTR_FRAME_SIZE
	.align		4
.L_1:
        /*000c*/ 	.byte	0x04, 0x11
        /*000e*/ 	.short	(.L_3 - .L_2)
	.align		4
.L_2:
        /*0010*/ 	.word	index@(_Z20windowSumNaiveKernelPKfPfi)
        /*0014*/ 	.word	0x00000000


	//----- nvinfo : EIATTR_REGCOUNT
	.align		4
.L_3:
        /*0018*/ 	.byte	0x04, 0x2f
        /*001a*/ 	.short	(.L_5 - .L_4)
	.align		4
.L_4:
        /*001c*/ 	.word	index@(_Z15windowSumKernelPKfPfi)
        /*0020*/ 	.word	0x00000017


	//----- nvinfo : EIATTR_FRAME_SIZE
	.align		4
.L_5:
        /*0024*/ 	.byte	0x04, 0x11
        /*0026*/ 	.short	(.L_7 - .L_6)
	.align		4
.L_6:
        /*0028*/ 	.word	index@(_Z15windowSumKernelPKfPfi)
        /*002c*/ 	.word	0x00000000


	//----- nvinfo : EIATTR_MIN_STACK_SIZE
	.align		4
.L_7:
        /*0030*/ 	.byte	0x04, 0x12
        /*0032*/ 	.short	(.L_9 - .L_8)
	.align		4
.L_8:
        /*0034*/ 	.word	index@(_Z15windowSumKernelPKfPfi)
        /*0038*/ 	.word	0x00000000


	//----- nvinfo : EIATTR_MIN_STACK_SIZE
	.align		4
.L_9:
        /*003c*/ 	.byte	0x04, 0x12
        /*003e*/ 	.short	(.L_11 - .L_10)
	.align		4
.L_10:
        /*0040*/ 	.word	index@(_Z20windowSumNaiveKernelPKfPfi)
        /*0044*/ 	.word	0x00000000
.L_11:


//--------------------- .nv.compat                --------------------------
	.section	.nv.compat,"",@"SHT_CUDA_COMPAT_INFO"
	.align	4
        /*0000*/ 	.byte	0x02, 0x09, 0x00, 0x00, 0x02, 0x02, 0x01, 0x00, 0x02, 0x05, 0x05, 0x00, 0x03, 0x07, 0x01, 0x01
        /*0010*/ 	.byte	0x02, 0x03, 0x00, 0x00, 0x02, 0x06, 0x01, 0x00, 0x04, 0x0b, 0x08, 0x00, 0x09, 0x00, 0x00, 0x00
        /*0020*/ 	.byte	0x00, 0x00, 0x00, 0x00


//--------------------- .nv.info._Z15windowSumKernelPKfPfi --------------------------
	.section	.nv.info._Z15windowSumKernelPKfPfi,"",@"SHT_CUDA_INFO"
	.sectionflags	@""
	.align	4


	//----- nvinfo : EIATTR_CUDA_API_VERSION
	.align		4
        /*0000*/ 	.byte	0x04, 0x37
        /*0002*/ 	.short	(.L_13 - .L_12)
.L_12:
        /*0004*/ 	.word	0x00000082


	//----- nvinfo : EIATTR_KPARAM_INFO
	.align		4
.L_13:
        /*0008*/ 	.byte	0x04, 0x17
        /*000a*/ 	.short	(.L_15 - .L_14)
.L_14:
        /*000c*/ 	.word	0x00000000
        /*0010*/ 	.short	0x0002
        /*0012*/ 	.short	0x0010
        /*0014*/ 	.byte	0x00, 0xf0, 0x11, 0x00


	//----- nvinfo : EIATTR_KPARAM_INFO
	.align		4
.L_15:
        /*0018*/ 	.byte	0x04, 0x17
        /*001a*/ 	.short	(.L_17 - .L_16)
.L_16:
        /*001c*/ 	.word	0x00000000
        /*0020*/ 	.short	0x0001
        /*0022*/ 	.short	0x0008
        /*0024*/ 	.byte	0x00, 0xf5, 0x21, 0x00


	//----- nvinfo : EIATTR_KPARAM_INFO
	.align		4
.L_17:
        /*0028*/ 	.byte	0x04, 0x17
        /*002a*/ 	.short	(.L_19 - .L_18)
.L_18:
        /*002c*/ 	.word	0x00000000
        /*0030*/ 	.short	0x0000
        /*0032*/ 	.short	0x0000
        /*0034*/ 	.byte	0x00, 0xf5, 0x21, 0x00


	//----- nvinfo : EIATTR_SPARSE_MMA_MASK
	.align		4
.L_19:
        /*0038*/ 	.byte	0x03, 0x50
        /*003a*/ 	.short	0x0000


	//----- nvinfo : EIATTR_MAXREG_COUNT
	.align		4
        /*003c*/ 	.byte	0x03, 0x1b
        /*003e*/ 	.short	0x00ff


	//----- nvinfo : EIATTR_NUM_BARRIERS
	.align		4
        /*0040*/ 	.byte	0x02, 0x4c
        /*0042*/ 	.byte	0x01
	.zero		1


	//----- nvinfo : EIATTR_MERCURY_ISA_VERSION
	.align		4
        /*0044*/ 	.byte	0x03, 0x5f
        /*0046*/ 	.short	0x0101


	//----- nvinfo : EIATTR_VRC_CTA_INIT_COUNT
	.align		4
        /*0048*/ 	.byte	0x02, 0x4a
	.zero		1
	.zero		1


	//----- nvinfo : EIATTR_EXIT_INSTR_OFFSETS
	.align		4
        /*004c*/ 	.byte	0x04, 0x1c
        /*004e*/ 	.short	(.L_21 - .L_20)


	//   ....[0]....
.L_20:
        /*0050*/ 	.word	0x00000080


	//   ....[1]....
        /*0054*/ 	.word	0x000002f0


	//----- nvinfo : EIATTR_CBANK_PARAM_SIZE
	.align		4
.L_21:
        /*0058*/ 	.byte	0x03, 0x19
        /*005a*/ 	.short	0x0014


	//----- nvinfo : EIATTR_PARAM_CBANK
	.align		4
        /*005c*/ 	.byte	0x04, 0x0a
        /*005e*/ 	.short	(.L_23 - .L_22)
	.align		4
.L_22:
        /*0060*/ 	.word	index@(.nv.constant0._Z15windowSumKernelPKfPfi)
        /*0064*/ 	.short	0x0380
        /*0066*/ 	.short	0x0014


	//----- nvinfo : EIATTR_SW_WAR
	.align		4
.L_23:
        /*0068*/ 	.byte	0x04, 0x36
        /*006a*/ 	.short	(.L_25 - .L_24)
.L_24:
        /*006c*/ 	.word	0x00000008
.L_25:


//--------------------- .nv.info._Z20windowSumNaiveKernelPKfPfi --------------------------
	.section	.nv.info._Z20windowSumNaiveKernelPKfPfi,"",@"SHT_CUDA_INFO"
	.sectionflags	@""
	.align	4


	//----- nvinfo : EIATTR_CUDA_API_VERSION
	.align		4
        /*0000*/ 	.byte	0x04, 0x37
        /*0002*/ 	.short	(.L_27 - .L_26)
.L_26:
        /*0004*/ 	.word	0x00000082


	//----- nvinfo : EIATTR_KPARAM_INFO
	.align		4
.L_27:
        /*0008*/ 	.byte	0x04, 0x17
        /*000a*/ 	.short	(.L_29 - .L_28)
.L_28:
        /*000c*/ 	.word	0x00000000
        /*0010*/ 	.short	0x0002
        /*0012*/ 	.short	0x0010
        /*0014*/ 	.byte	0x00, 0xf0, 0x11, 0x00


	//----- nvinfo : EIATTR_KPARAM_INFO
	.align		4
.L_29:
        /*0018*/ 	.byte	0x04, 0x17
        /*001a*/ 	.short	(.L_31 - .L_30)
.L_30:
        /*001c*/ 	.word	0x00000000
        /*0020*/ 	.short	0x0001
        /*0022*/ 	.short	0x0008
        /*0024*/ 	.byte	0x00, 0xf5, 0x21, 0x00


	//----- nvinfo : EIATTR_KPARAM_INFO
	.align		4
.L_31:
        /*0028*/ 	.byte	0x04, 0x17
        /*002a*/ 	.short	(.L_33 - .L_32)
.L_32:
        /*002c*/ 	.word	0x00000000
        /*0030*/ 	.short	0x0000
        /*0032*/ 	.short	0x0000
        /*0034*/ 	.byte	0x00, 0xf5, 0x21, 0x00


	//----- nvinfo : EIATTR_SPARSE_MMA_MASK
	.align		4
.L_33:
        /*0038*/ 	.byte	0x03, 0x50
        /*003a*/ 	.short	0x0000


	//----- nvinfo : EIATTR_MAXREG_COUNT
	.align		4
        /*003c*/ 	.byte	0x03, 0x1b
        /*003e*/ 	.short	0x00ff


	//----- nvinfo : EIATTR_MERCURY_ISA_VERSION
	.align		4
        /*0040*/ 	.byte	0x03, 0x5f
        /*0042*/ 	.short	0x0101


	//----- nvinfo : EIATTR_VRC_CTA_INIT_COUNT
	.align		4
        /*0044*/ 	.byte	0x02, 0x4a
	.zero		1
	.zero		1


	//----- nvinfo : EIATTR_EXIT_INSTR_OFFSETS
	.align		4
        /*0048*/ 	.byte	0x04, 0x1c
        /*004a*/ 	.short	(.L_35 - .L_34)


	//   ....[0]....
.L_34:
        /*004c*/ 	.word	0x00000070


	//   ....[1]....
        /*0050*/ 	.word	0x000001c0


	//----- nvinfo : EIATTR_CBANK_PARAM_SIZE
	.align		4
.L_35:
        /*0054*/ 	.byte	0x03, 0x19
        /*0056*/ 	.short	0x0014


	//----- nvinfo : EIATTR_PARAM_CBANK
	.align		4
        /*0058*/ 	.byte	0x04, 0x0a
        /*005a*/ 	.short	(.L_37 - .L_36)
	.align		4
.L_36:
        /*005c*/ 	.word	index@(.nv.constant0._Z20windowSumNaiveKernelPKfPfi)
        /*0060*/ 	.short	0x0380
        /*0062*/ 	.short	0x0014


	//----- nvinfo : EIATTR_SW_WAR
	.align		4
.L_37:
        /*0064*/ 	.byte	0x04, 0x36
        /*0066*/ 	.short	(.L_39 - .L_38)
.L_38:
        /*0068*/ 	.word	0x00000008
.L_39:


//--------------------- .nv.callgraph             --------------------------
	.section	.nv.callgraph,"",@"SHT_CUDA_CALLGRAPH"
	.align	4
	.sectionentsize	8
	.align		4
        /*0000*/ 	.word	0x00000000
	.align		4
        /*0004*/ 	.word	0xffffffff
	.align		4
        /*0008*/ 	.word	0x00000000
	.align		4
        /*000c*/ 	.word	0xfffffffe
	.align		4
        /*0010*/ 	.word	0x00000000
	.align		4
        /*0014*/ 	.word	0xfffffffd
	.align		4
        /*0018*/ 	.word	0x00000000
	.align		4
        /*001c*/ 	.word	0xfffffffc


//--------------------- .text._Z15windowSumKernelPKfPfi --------------------------
	.section	.text._Z15windowSumKernelPKfPfi,"ax",@progbits
	.align	128
        .global         _Z15windowSumKernelPKfPfi
        .type           _Z15windowSumKernelPKfPfi,@function
        .size           _Z15windowSumKernelPKfPfi,(.L_x_2 - _Z15windowSumKernelPKfPfi)
        .other          _Z15windowSumKernelPKfPfi,@"STO_CUDA_ENTRY STV_DEFAULT"
_Z15windowSumKernelPKfPfi:
.text._Z15windowSumKernelPKfPfi:
[----:B------:R-:W-:Y:S01]  /*0000*/  LDC R1, c[0x0][0x37c] ;  /* 0x0000df00ff017b82 */ /* 0x000fe20000000800 */
[----:B------:R-:W0:Y:S07]  /*0010*/  S2R R7, SR_TID.X ;  /* 0x0000000000077919 */ /* 0x000e2e0000002100 */
[----:B------:R-:W1:Y:S01]  /*0020*/  S2UR UR5, SR_CTAID.X ;  /* 0x00000000000579c3 */ /* 0x000e620000002500 */
[----:B------:R-:W1:Y:S07]  /*0030*/  LDCU UR4, c[0x0][0x360] ;  /* 0x00006c00ff0477ac */ /* 0x000e6e0008000800 */
[----:B------:R-:W2:Y:S01]  /*0040*/  LDC R5, c[0x0][0x390] ;  /* 0x0000e400ff057b82 */ /* 0x000ea20000000800 */
[----:B-1----:R-:W-:-:S06]  /*0050*/  UIMAD UR4, UR4, UR5, URZ ;  /* 0x00000005040472a4 */ /* 0x002fcc000f8e02ff */
[----:B0-----:R-:W-:-:S04]  /*0060*/  IADD3 R0, PT, PT, R7, UR4, RZ ;  /* 0x0000000407007c10 */ /* 0x001fc8000fffe0ff */
[----:B--2---:R-:W-:-:S13]  /*0070*/  ISETP.GE.AND P0, PT, R0, R5, PT ;  /* 0x000000050000720c */ /* 0x004fda0003f06270 */
[----:B------:R-:W-:Y:S05]  /*0080*/  @P0 EXIT ;  /* 0x000000000000094d */ /* 0x000fea0003800000 */
[----:B------:R-:W0:Y:S01]  /*0090*/  LDC.64 R2, c[0x0][0x380] ;  /* 0x0000e000ff027b82 */ /* 0x000e220000000a00 */
[----:B------:R-:W-:Y:S01]  /*00a0*/  ISETP.GT.U32.AND P0, PT, R7, 0x2, PT ;  /* 0x000000020700780c */ /* 0x000fe20003f04070 */
[----:B------:R-:W1:Y:S01]  /*00b0*/  LDCU.64 UR8, c[0x0][0x358] ;  /* 0x00006b00ff0877ac */ /* 0x000e620008000a00 */
[----:B------:R-:W-:-:S11]  /*00c0*/  IADD3 R4, PT, PT, R5, -UR4, RZ ;  /* 0x8000000405047c10 */ /* 0x000fd6000fffe0ff */
[----:B------:R-:W-:-:S04]  /*00d0*/  @!P0 VIMNMX.U32 R4, PT, PT, R4, 0x200, PT ;  /* 0x0000020004048848 */ /* 0x000fc80003fe0000 */
[----:B------:R-:W-:Y:S01]  /*00e0*/  @!P0 SHF.L.U32 R9, R4, 0x2, RZ ;  /* 0x0000000204098819 */ /* 0x000fe200000006ff */
[----:B0-----:R-:W-:-:S03]  /*00f0*/  IMAD.WIDE R2, R0, 0x4, R2 ;  /* 0x0000000400027825 */ /* 0x001fc600078e0202 */
[----:B------:R-:W-:Y:S02]  /*0100*/  @!P0 IADD3 R4, P1, PT, R2, R9, RZ ;  /* 0x0000000902048210 */ /* 0x000fe40007f3e0ff */
[----:B-1----:R-:W2:Y:S02]  /*0110*/  LDG.E R6, desc[UR8][R2.64+0xc] ;  /* 0x00000c0802067981 */ /* 0x002ea4000c1e1900 */
[----:B------:R-:W-:Y:S02]  /*0120*/  @!P0 IADD3.X R5, PT, PT, RZ, R3, RZ, P1, !PT ;  /* 0x00000003ff058210 */ /* 0x000fe40000ffe4ff */
[----:B------:R0:W3:Y:S04]  /*0130*/  @!P0 LDG.E R8, desc[UR8][R2.64] ;  /* 0x0000000802088981 */ /* 0x0000e8000c1e1900 */
[----:B------:R-:W4:Y:S01]  /*0140*/  @!P0 LDG.E R4, desc[UR8][R4.64+0xc] ;  /* 0x00000c0804048981 */ /* 0x000f22000c1e1900 */
[----:B------:R-:W1:Y:S01]  /*0150*/  S2UR UR6, SR_CgaCtaId ;  /* 0x00000000000679c3 */ /* 0x000e620000008800 */
[----:B------:R-:W-:-:S07]  /*0160*/  UMOV UR5, 0x400 ;  /* 0x0000040000057882 */ /* 0x000fce0000000000 */
[----:B0-----:R-:W0:Y:S01]  /*0170*/  LDC.64 R2, c[0x0][0x388] ;  /* 0x0000e200ff027b82 */ /* 0x001e220000000a00 */
[----:B-1----:R-:W-:-:S06]  /*0180*/  ULEA UR5, UR6, UR5, 0x18 ;  /* 0x0000000506057291 */ /* 0x002fcc000f8ec0ff */
[----:B------:R-:W-:-:S04]  /*0190*/  LEA R7, R7, UR5, 0x2 ;  /* 0x0000000507077c11 */ /* 0x000fc8000f8e10ff */
[----:B------:R-:W-:Y:S01]  /*01a0*/  @!P0 IADD3 R9, PT, PT, R7, R9, RZ ;  /* 0x0000000907098210 */ /* 0x000fe20007ffe0ff */
[----:B0-----:R-:W-:Y:S01]  /*01b0*/  IMAD.WIDE R2, R0, 0x4, R2 ;  /* 0x0000000400027825 */ /* 0x001fe200078e0202 */
[----:B--2---:R-:W-:Y:S04]  /*01c0*/  STS [R7+0xc], R6 ;  /* 0x00000c0607007388 */ /* 0x004fe80000000800 */
[----:B---3--:R-:W-:Y:S04]  /*01d0*/  @!P0 STS [R7], R8 ;  /* 0x0000000807008388 */ /* 0x008fe80000000800 */
[----:B----4-:R-:W-:Y:S01]  /*01e0*/  @!P0 STS [R9+0xc], R4 ;  /* 0x00000c0409008388 */ /* 0x010fe20000000800 */
[----:B------:R-:W-:Y:S06]  /*01f0*/  BAR.SYNC.DEFER_BLOCKING 0x0 ;  /* 0x0000000000007b1d */ /* 0x000fec0000010000 */
[----:B------:R-:W0:Y:S04]  /*0200*/  LDS R10, [R7] ;  /* 0x00000000070a7984 */ /* 0x000e280000000800 */
[----:B------:R-:W1:Y:S04]  /*0210*/  LDS R5, [R7+0x4] ;  /* 0x0000040007057984 */ /* 0x000e680000000800 */
[----:B------:R-:W2:Y:S04]  /*0220*/  LDS R12, [R7+0x8] ;  /* 0x00000800070c7984 */ /* 0x000ea80000000800 */
[----:B------:R-:W3:Y:S04]  /*0230*/  LDS R14, [R7+0xc] ;  /* 0x00000c00070e7984 */ /* 0x000ee80000000800 */
[----:B------:R-:W4:Y:S04]  /*0240*/  LDS R16, [R7+0x10] ;  /* 0x0000100007107984 */ /* 0x000f280000000800 */
[----:B------:R-:W5:Y:S04]  /*0250*/  LDS R18, [R7+0x14] ;  /* 0x0000140007127984 */ /* 0x000f680000000800 */
[----:B------:R-:W5:Y:S01]  /*0260*/  LDS R20, [R7+0x18] ;  /* 0x0000180007147984 */ /* 0x000f620000000800 */
[----:B0-----:R-:W-:-:S04]  /*0270*/  FADD R10, RZ, R10 ;  /* 0x0000000aff0a7221 */ /* 0x001fc80000000000 */
[----:B-1----:R-:W-:-:S04]  /*0280*/  FADD R5, R10, R5 ;  /* 0x000000050a057221 */ /* 0x002fc80000000000 */
[----:B--2---:R-:W-:-:S04]  /*0290*/  FADD R5, R5, R12 ;  /* 0x0000000c05057221 */ /* 0x004fc80000000000 */
[----:B---3--:R-:W-:-:S04]  /*02a0*/  FADD R5, R5, R14 ;  /* 0x0000000e05057221 */ /* 0x008fc80000000000 */
[----:B----4-:R-:W-:-:S04]  /*02b0*/  FADD R5, R5, R16 ;  /* 0x0000001005057221 */ /* 0x010fc80000000000 */
[----:B-----5:R-:W-:-:S04]  /*02c0*/  FADD R5, R5, R18 ;  /* 0x0000001205057221 */ /* 0x020fc80000000000 */
[----:B------:R-:W-:-:S05]  /*02d0*/  FADD R5, R5, R20 ;  /* 0x0000001405057221 */ /* 0x000fca0000000000 */
[----:B------:R-:W-:Y:S01]  /*02e0*/  STG.E desc[UR8][R2.64], R5 ;  /* 0x0000000502007986 */ /* 0x000fe2000c101908 */
[----:B------:R-:W-:Y:S05]  /*02f0*/  EXIT ;  /* 0x000000000000794d */ /* 0x000fea0003800000 */
.L_x_0:
[----:B------:R-:W-:-:S00]  /*0300*/  BRA `(.L_x_0) ;  /* 0xfffffffc00fc7947 */ /* 0x000fc0000383ffff */
[----:B------:R-:W-:-:S00]  /*0310*/  NOP ;  /* 0x0000000000007918 */ /* 0x000fc00000000000 */
        /* <DEDUP_REMOVED lines=14> */
.L_x_2:


//--------------------- .text._Z20windowSumNaiveKernelPKfPfi --------------------------
	.section	.text._Z20windowSumNaiveKernelPKfPfi,"ax",@progbits
	.align	128
        .global         _Z20windowSumNaiveKernelPKfPfi
        .type           _Z20windowSumNaiveKernelPKfPfi,@function
        .size           _Z20windowSumNaiveKernelPKfPfi,(.L_x_3 - _Z20windowSumNaiveKernelPKfPfi)
        .other          _Z20windowSumNaiveKernelPKfPfi,@"STO_CUDA_ENTRY STV_DEFAULT"
_Z20windowSumNaiveKernelPKfPfi:
.text._Z20windowSumNaiveKernelPKfPfi:
[----:B------:R-:W-:Y:S01]  /*0000*/  LDC R1, c[0x0][0x37c] ;  /* 0x0000df00ff017b82 */ /* 0x000fe20000000800 */
[----:B------:R-:W0:Y:S01]  /*0010*/  S2R R7, SR_CTAID.X ;  /* 0x0000000000077919 */ /* 0x000e220000002500 */
[----:B------:R-:W0:Y:S01]  /*0020*/  LDCU UR4, c[0x0][0x360] ;  /* 0x00006c00ff0477ac */ /* 0x000e220008000800 */
[----:B------:R-:W0:Y:S01]  /*0030*/  S2R R0, SR_TID.X ;  /* 0x0000000000007919 */ /* 0x000e220000002100 */
[----:B------:R-:W1:Y:S01]  /*0040*/  LDCU UR5, c[0x0][0x390] ;  /* 0x00007200ff0577ac */ /* 0x000e620008000800 */
[----:B0-----:R-:W-:-:S05]  /*0050*/  IMAD R7, R7, UR4, R0 ;  /* 0x0000000407077c24 */ /* 0x001fca000f8e0200 */
[----:B-1----:R-:W-:-:S13]  /*0060*/  ISETP.GE.AND P0, PT, R7, UR5, PT ;  /* 0x0000000507007c0c */ /* 0x002fda000bf06270 */
[----:B------:R-:W-:Y:S05]  /*0070*/  @P0 EXIT ;  /* 0x000000000000094d */ /* 0x000fea0003800000 */
[----:B------:R-:W0:Y:S01]  /*0080*/  LDC.64 R4, c[0x0][0x380] ;  /* 0x0000e000ff047b82 */ /* 0x000e220000000a00 */
[----:B------:R-:W1:Y:S07]  /*0090*/  LDCU.64 UR4, c[0x0][0x358] ;  /* 0x00006b00ff0477ac */ /* 0x000e6e0008000a00 */
[----:B------:R-:W2:Y:S01]  /*00a0*/  LDC.64 R2, c[0x0][0x388] ;  /* 0x0000e200ff027b82 */ /* 0x000ea20000000a00 */
[----:B0-----:R-:W-:-:S05]  /*00b0*/  IMAD.WIDE R4, R7, 0x4, R4 ;  /* 0x0000000407047825 */ /* 0x001fca00078e0204 */
[----:B-1----:R-:W3:Y:S04]  /*00c0*/  LDG.E R0, desc[UR4][R4.64] ;  /* 0x0000000404007981 */ /* 0x002ee8000c1e1900 */
[----:B------:R-:W4:Y:S04]  /*00d0*/  LDG.E R9, desc[UR4][R4.64+0x4] ;  /* 0x0000040404097981 */ /* 0x000f28000c1e1900 */
[----:B------:R-:W5:Y:S04]  /*00e0*/  LDG.E R11, desc[UR4][R4.64+0x8] ;  /* 0x00000804040b7981 */ /* 0x000f68000c1e1900 */
[----:B------:R-:W5:Y:S04]  /*00f0*/  LDG.E R13, desc[UR4][R4.64+0xc] ;  /* 0x00000c04040d7981 */ /* 0x000f68000c1e1900 */
[----:B------:R-:W5:Y:S04]  /*0100*/  LDG.E R15, desc[UR4][R4.64+0x10] ;  /* 0x00001004040f7981 */ /* 0x000f68000c1e1900 */
[----:B------:R-:W5:Y:S04]  /*0110*/  LDG.E R17, desc[UR4][R4.64+0x14] ;  /* 0x0000140404117981 */ /* 0x000f68000c1e1900 */
[----:B------:R-:W5:Y:S01]  /*0120*/  LDG.E R19, desc[UR4][R4.64+0x18] ;  /* 0x0000180404137981 */ /* 0x000f62000c1e1900 */
[----:B--2---:R-:W-:-:S04]  /*0130*/  IMAD.WIDE R2, R7, 0x4, R2 ;  /* 0x0000000407027825 */ /* 0x004fc800078e0202 */
[----:B---3--:R-:W-:-:S04]  /*0140*/  FADD R0, RZ, R0 ;  /* 0x00000000ff007221 */ /* 0x008fc80000000000 */
[----:B----4-:R-:W-:-:S04]  /*0150*/  FADD R0, R0, R9 ;  /* 0x0000000900007221 */ /* 0x010fc80000000000 */
[----:B-----5:R-:W-:-:S04]  /*0160*/  FADD R0, R0, R11 ;  /* 0x0000000b00007221 */ /* 0x020fc80000000000 */
[----:B------:R-:W-:-:S04]  /*0170*/  FADD R0, R0, R13 ;  /* 0x0000000d00007221 */ /* 0x000fc80000000000 */
[----:B------:R-:W-:-:S04]  /*0180*/  FADD R0, R0, R15 ;  /* 0x0000000f00007221 */ /* 0x000fc80000000000 */
[----:B------:R-:W-:-:S04]  /*0190*/  FADD R0, R0, R17 ;  /* 0x0000001100007221 */ /* 0x000fc80000000000 */
[----:B------:R-:W-:-:S05]  /*01a0*/  FADD R19, R0, R19 ;  /* 0x0000001300137221 */ /* 0x000fca0000000000 */
[----:B------:R-:W-:Y:S01]  /*01b0*/  STG.E desc[UR4][R2.64], R19 ;  /* 0x0000001302007986 */ /* 0x000fe2000c101904 */
[----:B------:R-:W-:Y:S05]  /*01c0*/  EXIT ;  /* 0x000000000000794d */ /* 0x000fea0003800000 */
.L_x_1:
        /* <DEDUP_REMOVED lines=11> */
.L_x_3:


//--------------------- .nv.shared._Z15windowSumKernelPKfPfi --------------------------
	.section	.nv.shared._Z15windowSumKernelPKfPfi,"aw",@nobits
	.sectionflags	@""
	.align	4
.nv.shared._Z15windowSumKernelPKfPfi:
	.zero		3096


//--------------------- .nv.shared.reserved.0     --------------------------
	.section	.nv.shared.reserved.0,"aw",@nobits
	.weak		__nv_reservedSMEM_offset_0_alias
	.size		__nv_reservedSMEM_offset_0_alias, 0, 64
	.other		__nv_reservedSMEM_offset_0_alias,@"STO_CUDA_RESERVED_SHARED STV_DEFAULT"
__nv_reservedSMEM_offset_0_alias:
	.zero		0
	.zero		64


//--------------------- .nv.constant0._Z15windowSumKernelPKfPfi --------------------------
	.section	.nv.constant0._Z15windowSumKernelPKfPfi,"a",@progbits
	.sectionflags	@""
	.align	4
.nv.constant0._Z15windowSumKernelPKfPfi:
	.zero		916


//--------------------- .nv.constant0._Z20windowSumNaiveKernelPKfPfi --------------------------
	.section	.nv.constant0._Z20windowSumNaiveKernelPKfPfi,"a",@progbits
	.sectionflags	@""
	.align	4
.nv.constant0._Z20windowSumNaiveKernelPKfPfi:
	.zero		916


//--------------------- SYMBOLS --------------------------

	.type		.nv.reservedSmem.offset0,@object
	.size		.nv.reservedSmem.offset0,0x4
	.type		.nv.reservedSmem.cap,@object
	.size		.nv.reservedSmem.cap,0x4
